//
// Generated by NVIDIA NVVM Compiler
//
// Compiler Build ID: CL-36424714
// Cuda compilation tools, release 13.0, V13.0.88
// Based on NVVM 20.0.0
//

.version 9.0
.target sm_100
.address_size 64

	// .globl	_Z13simple_kernelPfS_S_i

.visible .entry _Z13simple_kernelPfS_S_i(
	.param .u64 .ptr .align 1 _Z13simple_kernelPfS_S_i_param_0,
	.param .u64 .ptr .align 1 _Z13simple_kernelPfS_S_i_param_1,
	.param .u64 .ptr .align 1 _Z13simple_kernelPfS_S_i_param_2,
	.param .u32 _Z13simple_kernelPfS_S_i_param_3
)
{
	.reg .pred 	%p<2>;
	.reg .b32 	%r<6>;
	.reg .b32 	%f<4>;
	.reg .b64 	%rd<11>;

	ld.param.u64 	%rd1, [_Z13simple_kernelPfS_S_i_param_0];
	ld.param.u64 	%rd2, [_Z13simple_kernelPfS_S_i_param_1];
	ld.param.u64 	%rd3, [_Z13simple_kernelPfS_S_i_param_2];
	ld.param.u32 	%r2, [_Z13simple_kernelPfS_S_i_param_3];
	mov.u32 	%r3, %ctaid.x;
	mov.u32 	%r4, %ntid.x;
	mov.u32 	%r5, %tid.x;
	mad.lo.s32 	%r1, %r3, %r4, %r5;
	setp.ge.s32 	%p1, %r1, %r2;
	@%p1 bra 	$L__BB0_2;
	cvta.to.global.u64 	%rd4, %rd1;
	cvta.to.global.u64 	%rd5, %rd2;
	cvta.to.global.u64 	%rd6, %rd3;
	mul.wide.s32 	%rd7, %r1, 4;
	add.s64 	%rd8, %rd4, %rd7;
	ld.global.f32 	%f1, [%rd8];
	add.s64 	%rd9, %rd5, %rd7;
	ld.global.f32 	%f2, [%rd9];
	add.f32 	%f3, %f1, %f2;
	add.s64 	%rd10, %rd6, %rd7;
	st.global.f32 	[%rd10], %f3;
$L__BB0_2:
	ret;

}


// ===== COMPILED SASS (sm_100) =====

	.target	sm_100

	.elftype	@"ET_EXEC"


//--------------------- .note.nv.tkinfo           --------------------------
	.section	.note.nv.tkinfo,"",@"SHT_NOTE"
	.sectionflags	@"SHF_NOTE_NV_TKINFO"
	.tkinfo
        /*0018*/ 	.word	0x00000002
        /*0030*/ 	.string	""
        /*0030*/ 	.string	"ptxas"
        /*0030*/ 	.string	"Cuda compilation tools, release 13.0, V13.0.88"
        /*0030*/ 	.string	"Build cuda_13.0.r13.0/compiler.36424714_0"
        /*0030*/ 	.string	"-arch sm_100 -m 64 "



//--------------------- .note.nv.cuinfo           --------------------------
	.section	.note.nv.cuinfo,"",@"SHT_NOTE"
	.sectionflags	@"SHF_NOTE_NV_CUINFO"
        /*0018*/ 	.short	0x0002
        /*001a*/ 	.short	0x0064
        /*001c*/ 	.short	0x0082
	.zero		2


//--------------------- .nv.info                  --------------------------
	.section	.nv.info,"",@"SHT_CUDA_INFO"
	.align	4


	//----- nvinfo : EIATTR_REGCOUNT
	.align		4
        /*0000*/ 	.byte	0x04, 0x2f
        /*0002*/ 	.short	(.L_1 - .L_0)
	.align		4
.L_0:
        /*0004*/ 	.word	index@(_Z13simple_kernelPfS_S_i)
        /*0008*/ 	.word	0x0000000c


	//----- nvinfo : EIATTR_FRAME_SIZE
	.align		4
.L_1:
        /*000c*/ 	.byte	0x04, 0x11
        /*000e*/ 	.short	(.L_3 - .L_2)
	.align		4
.L_2:
        /*0010*/ 	.word	index@(_Z13simple_kernelPfS_S_i)
        /*0014*/ 	.word	0x00000000


	//----- nvinfo : EIATTR_MIN_STACK_SIZE
	.align		4
.L_3:
        /*0018*/ 	.byte	0x04, 0x12
        /*001a*/ 	.short	(.L_5 - .L_4)
	.align		4
.L_4:
        /*001c*/ 	.word	index@(_Z13simple_kernelPfS_S_i)
        /*0020*/ 	.word	0x00000000
.L_5:


//--------------------- .nv.compat                --------------------------
	.section	.nv.compat,"",@"SHT_CUDA_COMPAT_INFO"
	.align	4
        /*0000*/ 	.byte	0x02, 0x09, 0x00, 0x00, 0x02, 0x02, 0x01, 0x00, 0x02, 0x05, 0x05, 0x00, 0x03, 0x07, 0x01, 0x01
        /*0010*/ 	.byte	0x02, 0x03, 0x00, 0x00, 0x02, 0x06, 0x01, 0x00, 0x04, 0x0b, 0x08, 0x00, 0x09, 0x00, 0x00, 0x00
        /*0020*/ 	.byte	0x00, 0x00, 0x00, 0x00


//--------------------- .nv.info._Z13simple_kernelPfS_S_i --------------------------
	.section	.nv.info._Z13simple_kernelPfS_S_i,"",@"SHT_CUDA_INFO"
	.sectionflags	@""
	.align	4


	//----- nvinfo : EIATTR_CUDA_API_VERSION
	.align		4
        /*0000*/ 	.byte	0x04, 0x37
        /*0002*/ 	.short	(.L_7 - .L_6)
.L_6:
        /*0004*/ 	.word	0x00000082


	//----- nvinfo : EIATTR_KPARAM_INFO
	.align		4
.L_7:
        /*0008*/ 	.byte	0x04, 0x17
        /*000a*/ 	.short	(.L_9 - .L_8)
.L_8:
        /*000c*/ 	.word	0x00000000
        /*0010*/ 	.short	0x0003
        /*0012*/ 	.short	0x0018
        /*0014*/ 	.byte	0x00, 0xf0, 0x11, 0x00


	//----- nvinfo : EIATTR_KPARAM_INFO
	.align		4
.L_9:
        /*0018*/ 	.byte	0x04, 0x17
        /*001a*/ 	.short	(.L_11 - .L_10)
.L_10:
        /*001c*/ 	.word	0x00000000
        /*0020*/ 	.short	0x0002
        /*0022*/ 	.short	0x0010
        /*0024*/ 	.byte	0x00, 0xf5, 0x21, 0x00


	//----- nvinfo : EIATTR_KPARAM_INFO
	.align		4
.L_11:
        /*0028*/ 	.byte	0x04, 0x17
        /*002a*/ 	.short	(.L_13 - .L_12)
.L_12:
        /*002c*/ 	.word	0x00000000
        /*0030*/ 	.short	0x0001
        /*0032*/ 	.short	0x0008
        /*0034*/ 	.byte	0x00, 0xf5, 0x21, 0x00


	//----- nvinfo : EIATTR_KPARAM_INFO
	.align		4
.L_13:
        /*0038*/ 	.byte	0x04, 0x17
        /*003a*/ 	.short	(.L_15 - .L_14)
.L_14:
        /*003c*/ 	.word	0x00000000
        /*0040*/ 	.short	0x0000
        /*0042*/ 	.short	0x0000
        /*0044*/ 	.byte	0x00, 0xf5, 0x21, 0x00


	//----- nvinfo : EIATTR_SPARSE_MMA_MASK
	.align		4
.L_15:
        /*0048*/ 	.byte	0x03, 0x50
        /*004a*/ 	.short	0x0000


	//----- nvinfo : EIATTR_MAXREG_COUNT
	.align		4
        /*004c*/ 	.byte	0x03, 0x1b
        /*004e*/ 	.short	0x00ff


	//----- nvinfo : EIATTR_MERCURY_ISA_VERSION
	.align		4
        /*0050*/ 	.byte	0x03, 0x5f
        /*0052*/ 	.short	0x0101


	//----- nvinfo : EIATTR_VRC_CTA_INIT_COUNT
	.align		4
        /*0054*/ 	.byte	0x02, 0x4a
	.zero		1
	.zero		1


	//----- nvinfo : EIATTR_EXIT_INSTR_OFFSETS
	.align		4
        /*0058*/ 	.byte	0x04, 0x1c
        /*005a*/ 	.short	(.L_17 - .L_16)


	//   ....[0]....
.L_16:
        /*005c*/ 	.word	0x00000070


	//   ....[1]....
        /*0060*/ 	.word	0x00000130


	//----- nvinfo : EIATTR_CBANK_PARAM_SIZE
	.align		4
.L_17:
        /*0064*/ 	.byte	0x03, 0x19
        /*0066*/ 	.short	0x001c


	//----- nvinfo : EIATTR_PARAM_CBANK
	.align		4
        /*0068*/ 	.byte	0x04, 0x0a
        /*006a*/ 	.short	(.L_19 - .L_18)
	.align		4
.L_18:
        /*006c*/ 	.word	index@(.nv.constant0._Z13simple_kernelPfS_S_i)
        /*0070*/ 	.short	0x0380
        /*0072*/ 	.short	0x001c


	//----- nvinfo : EIATTR_SW_WAR
	.align		4
.L_19:
        /*0074*/ 	.byte	0x04, 0x36
        /*0076*/ 	.short	(.L_21 - .L_20)
.L_20:
        /*0078*/ 	.word	0x00000008
.L_21:


//--------------------- .nv.callgraph             --------------------------
	.section	.nv.callgraph,"",@"SHT_CUDA_CALLGRAPH"
	.align	4
	.sectionentsize	8
	.align		4
        /*0000*/ 	.word	0x00000000
	.align		4
        /*0004*/ 	.word	0xffffffff
	.align		4
        /*0008*/ 	.word	0x00000000
	.align		4
        /*000c*/ 	.word	0xfffffffe
	.align		4
        /*0010*/ 	.word	0x00000000
	.align		4
        /*0014*/ 	.word	0xfffffffd
	.align		4
        /*0018*/ 	.word	0x00000000
	.align		4
        /*001c*/ 	.word	0xfffffffc


//--------------------- .text._Z13simple_kernelPfS_S_i --------------------------
	.section	.text._Z13simple_kernelPfS_S_i,"ax",@progbits
	.align	128
        .global         _Z13simple_kernelPfS_S_i
        .type           _Z13simple_kernelPfS_S_i,@function
        .size           _Z13simple_kernelPfS_S_i,(.L_x_1 - _Z13simple_kernelPfS_S_i)
        .other          _Z13simple_kernelPfS_S_i,@"STO_CUDA_ENTRY STV_DEFAULT"
_Z13simple_kernelPfS_S_i:
.text._Z13simple_kernelPfS_S_i:
[----:B------:R-:W-:Y:S01]  /*0000*/  LDC R1, c[0x0][0x37c] ;  /* 0x0000df00ff017b82 */ /* 0x000fe20000000800 */
[----:B------:R-:W0:Y:S07]  /*0010*/  S2R R0, SR_TID.X ;  /* 0x0000000000007919 */ /* 0x000e2e0000002100 */
[----:B------:R-:W0:Y:S01]  /*0020*/  S2UR UR4, SR_CTAID.X ;  /* 0x00000000000479c3 */ /* 0x000e220000002500 */
[----:B------:R-:W1:Y:S07]  /*0030*/  LDCU UR5, c[0x0][0x398] ;  /* 0x00007300ff0577ac */ /* 0x000e6e0008000800 */
[----:B------:R-:W0:Y:S02]  /*0040*/  LDC R9, c[0x0][0x360] ;  /* 0x0000d800ff097b82 */ /* 0x000e240000000800 */
[----:B0-----:R-:W-:-:S05]  /*0050*/  IMAD R9, R9, UR4, R0 ;  /* 0x0000000409097c24 */ /* 0x001fca000f8e0200 */
[----:B-1----:R-:W-:-:S13]  /*0060*/  ISETP.GE.AND P0, PT, R9, UR5, PT ;  /* 0x0000000509007c0c */ /* 0x002fda000bf06270 */
[----:B------:R-:W-:Y:S05]  /*0070*/  @P0 EXIT ;  /* 0x000000000000094d */ /* 0x000fea0003800000 */
[----:B------:R-:W0:Y:S01]  /*0080*/  LDC.64 R2, c[0x0][0x380] ;  /* 0x0000e000ff027b82 */ /* 0x000e220000000a00 */
[----:B------:R-:W1:Y:S07]  /*0090*/  LDCU.64 UR4, c[0x0][0x358] ;  /* 0x00006b00ff0477ac */ /* 0x000e6e0008000a00 */
[----:B------:R-:W2:Y:S08]  /*00a0*/  LDC.64 R4, c[0x0][0x388] ;  /* 0x0000e200ff047b82 */ /* 0x000eb00000000a00 */
[----:B------:R-:W3:Y:S01]  /*00b0*/  LDC.64 R6, c[0x0][0x390] ;  /* 0x0000e400ff067b82 */ /* 0x000ee20000000a00 */
[----:B0-----:R-:W-:-:S06]  /*00c0*/  IMAD.WIDE R2, R9, 0x4, R2 ;  /* 0x0000000409027825 */ /* 0x001fcc00078e0202 */
[----:B-1----:R-:W4:Y:S01]  /*00d0*/  LDG.E R2, desc[UR4][R2.64] ;  /* 0x0000000402027981 */ /* 0x002f22000c1e1900 */
[----:B--2---:R-:W-:-:S06]  /*00e0*/  IMAD.WIDE R4, R9, 0x4, R4 ;  /* 0x0000000409047825 */ /* 0x004fcc00078e0204 */
[----:B------:R-:W4:Y:S01]  /*00f0*/  LDG.E R5, desc[UR4][R4.64] ;  /* 0x0000000404057981 */ /* 0x000f22000c1e1900 */
[----:B---3--:R-:W-:-:S04]  /*0100*/  IMAD.WIDE R6, R9, 0x4, R6 ;  /* 0x0000000409067825 */ /* 0x008fc800078e0206 */
[----:B----4-:R-:W-:-:S05]  /*0110*/  FADD R9, R2, R5 ;  /* 0x0000000502097221 */ /* 0x010fca0000000000 */
[----:B------:R-:W-:Y:S01]  /*0120*/  STG.E desc[UR4][R6.64], R9 ;  /* 0x0000000906007986 */ /* 0x000fe2000c101904 */
[----:B------:R-:W-:Y:S05]  /*0130*/  EXIT ;  /* 0x000000000000794d */ /* 0x000fea0003800000 */
.L_x_0:
[----:B------:R-:W-:-:S00]  /*0140*/  BRA `(.L_x_0) ;  /* 0xfffffffc00fc7947 */ /* 0x000fc0000383ffff */
[----:B------:R-:W-:-:S00]  /*0150*/  NOP ;  /* 0x0000000000007918 */ /* 0x000fc00000000000 */
        /* <DEDUP_REMOVED lines=10> */
.L_x_1:


//--------------------- .nv.shared.reserved.0     --------------------------
	.section	.nv.shared.reserved.0,"aw",@nobits
	.weak		__nv_reservedSMEM_offset_0_alias
	.size		__nv_reservedSMEM_offset_0_alias, 0, 64
	.other		__nv_reservedSMEM_offset_0_alias,@"STO_CUDA_RESERVED_SHARED STV_DEFAULT"
__nv_reservedSMEM_offset_0_alias:
	.zero		0
	.zero		64


//--------------------- .nv.constant0._Z13simple_kernelPfS_S_i --------------------------
	.section	.nv.constant0._Z13simple_kernelPfS_S_i,"a",@progbits
	.sectionflags	@""
	.align	4
.nv.constant0._Z13simple_kernelPfS_S_i:
	.zero		924


//--------------------- SYMBOLS --------------------------

	.type		.nv.reservedSmem.offset0,@object
	.size		.nv.reservedSmem.offset0,0x4
